	.headerflags	@"EF_CUDA_TEXMODE_UNIFIED EF_CUDA_64BIT_ADDRESS EF_CUDA_ACCELERATORS EF_CUDA_SM90 EF_CUDA_VIRTUAL_SM(EF_CUDA_SM90)"
	.elftype	@"ET_EXEC"


//--------------------- .nv.info                  --------------------------
	.section	.nv.info,"",@"SHT_CUDA_INFO"
	.align	4


	//----- nvinfo : EIATTR_REGCOUNT
	.align		4
        /*0000*/ 	.byte	0x04, 0x2f
        /*0002*/ 	.short	(.L_1 - .L_0)
	.align		4
.L_0:
        /*0004*/ 	.word	index@(triton_poi_fused_constant_pad_nd_47)
        /*0008*/ 	.word	0x0000001c


	//----- nvinfo : EIATTR_MIN_STACK_SIZE
	.align		4
.L_1:
        /*000c*/ 	.byte	0x04, 0x12
        /*000e*/ 	.short	(.L_3 - .L_2)
	.align		4
.L_2:
        /*0010*/ 	.word	index@(triton_poi_fused_constant_pad_nd_47)
        /*0014*/ 	.word	0x00000000


	//----- nvinfo : EIATTR_FRAME_SIZE
	.align		4
.L_3:
        /*0018*/ 	.byte	0x04, 0x11
        /*001a*/ 	.short	(.L_5 - .L_4)
	.align		4
.L_4:
        /*001c*/ 	.word	index@(triton_poi_fused_constant_pad_nd_47)
        /*0020*/ 	.word	0x00000000


	//----- nvinfo : EIATTR_MIN_STACK_SIZE
	.align		4
.L_5:
        /*0024*/ 	.byte	0x04, 0x12
        /*0026*/ 	.short	(.L_7 - .L_6)
	.align		4
.L_6:
        /*0028*/ 	.word	index@(triton_poi_fused_constant_pad_nd_47)
        /*002c*/ 	.word	0x00000000
.L_7:


//--------------------- .nv.info.triton_poi_fused_constant_pad_nd_47 --------------------------
	.section	.nv.info.triton_poi_fused_constant_pad_nd_47,"",@"SHT_CUDA_INFO"
	.sectionflags	@""
	.align	4


	//----- nvinfo : EIATTR_CUDA_API_VERSION
	.align		4
        /*0000*/ 	.byte	0x04, 0x37
        /*0002*/ 	.short	(.L_9 - .L_8)
.L_8:
        /*0004*/ 	.word	0x0000007c


	//----- nvinfo : EIATTR_KPARAM_INFO
	.align		4
.L_9:
        /*0008*/ 	.byte	0x04, 0x17
        /*000a*/ 	.short	(.L_11 - .L_10)
.L_10:
        /*000c*/ 	.word	0x00000000
        /*0010*/ 	.short	0x0003
        /*0012*/ 	.short	0x0014
        /*0014*/ 	.byte	0x00, 0xf0, 0x11, 0x00


	//----- nvinfo : EIATTR_KPARAM_INFO
	.align		4
.L_11:
        /*0018*/ 	.byte	0x04, 0x17
        /*001a*/ 	.short	(.L_13 - .L_12)
.L_12:
        /*001c*/ 	.word	0x00000000
        /*0020*/ 	.short	0x0002
        /*0022*/ 	.short	0x0010
        /*0024*/ 	.byte	0x00, 0xf0, 0x11, 0x00


	//----- nvinfo : EIATTR_KPARAM_INFO
	.align		4
.L_13:
        /*0028*/ 	.byte	0x04, 0x17
        /*002a*/ 	.short	(.L_15 - .L_14)
.L_14:
        /*002c*/ 	.word	0x00000000
        /*0030*/ 	.short	0x0001
        /*0032*/ 	.short	0x0008
        /*0034*/ 	.byte	0x00, 0xf4, 0x21, 0x00


	//----- nvinfo : EIATTR_KPARAM_INFO
	.align		4
.L_15:
        /*0038*/ 	.byte	0x04, 0x17
        /*003a*/ 	.short	(.L_17 - .L_16)
.L_16:
        /*003c*/ 	.word	0x00000000
        /*0040*/ 	.short	0x0000
        /*0042*/ 	.short	0x0000
        /*0044*/ 	.byte	0x00, 0xf4, 0x21, 0x00


	//----- nvinfo : EIATTR_SPARSE_MMA_MASK
	.align		4
.L_17:
        /*0048*/ 	.byte	0x03, 0x50
        /*004a*/ 	.short	0x0000


	//----- nvinfo : EIATTR_MAXREG_COUNT
	.align		4
        /*004c*/ 	.byte	0x03, 0x1b
        /*004e*/ 	.short	0x00ff


	//----- nvinfo : EIATTR_EXIT_INSTR_OFFSETS
	.align		4
        /*0050*/ 	.byte	0x04, 0x1c
        /*0052*/ 	.short	(.L_19 - .L_18)


	//   ....[0]....
.L_18:
        /*0054*/ 	.word	0x00000a90


	//   ....[1]....
        /*0058*/ 	.word	0x00000ae0


	//----- nvinfo : EIATTR_REQNTID
	.align		4
.L_19:
        /*005c*/ 	.byte	0x04, 0x10
        /*005e*/ 	.short	(.L_21 - .L_20)
.L_20:
        /*0060*/ 	.word	0x00000080
        /*0064*/ 	.word	0x00000001
        /*0068*/ 	.word	0x00000001


	//----- nvinfo : EIATTR_CBANK_PARAM_SIZE
	.align		4
.L_21:
        /*006c*/ 	.byte	0x03, 0x19
        /*006e*/ 	.short	0x0018


	//----- nvinfo : EIATTR_PARAM_CBANK
	.align		4
        /*0070*/ 	.byte	0x04, 0x0a
        /*0072*/ 	.short	(.L_23 - .L_22)
	.align		4
.L_22:
        /*0074*/ 	.word	index@(.nv.constant0.triton_poi_fused_constant_pad_nd_47)
        /*0078*/ 	.short	0x0210
        /*007a*/ 	.short	0x0018


	//----- nvinfo : EIATTR_SW_WAR
	.align		4
.L_23:
        /*007c*/ 	.byte	0x04, 0x36
        /*007e*/ 	.short	(.L_25 - .L_24)
.L_24:
        /*0080*/ 	.word	0x00000008
.L_25:


//--------------------- .nv.callgraph             --------------------------
	.section	.nv.callgraph,"",@"SHT_CUDA_CALLGRAPH"
	.align	4
	.sectionentsize	8
	.align		4
        /*0000*/ 	.word	0x00000000
	.align		4
        /*0004*/ 	.word	0xffffffff
	.align		4
        /*0008*/ 	.word	0x00000000
	.align		4
        /*000c*/ 	.word	0xfffffffe
	.align		4
        /*0010*/ 	.word	0x00000000
	.align		4
        /*0014*/ 	.word	0xfffffffd
	.align		4
        /*0018*/ 	.word	0x00000000
	.align		4
        /*001c*/ 	.word	0xfffffffc


//--------------------- .text.triton_poi_fused_constant_pad_nd_47 --------------------------
	.section	.text.triton_poi_fused_constant_pad_nd_47,"ax",@progbits
	.sectionflags	@"SHF_BARRIERS=1"
	.align	128
        .global         triton_poi_fused_constant_pad_nd_47
        .type           triton_poi_fused_constant_pad_nd_47,@function
        .size           triton_poi_fused_constant_pad_nd_47,(.L_x_1 - triton_poi_fused_constant_pad_nd_47)
        .other          triton_poi_fused_constant_pad_nd_47,@"STO_CUDA_ENTRY STV_DEFAULT"
triton_poi_fused_constant_pad_nd_47:
.text.triton_poi_fused_constant_pad_nd_47:
[----:B------:R-:W0:Y:S01]  /*0000*/  LDC R1, c[0x0][0x28] ;  /* 0x00000a00ff017b82 */ /* 0x000e220000000800 */
[----:B------:R-:W1:Y:S01]  /*0010*/  S2R R0, SR_TID.X ;  /* 0x0000000000007919 */ /* 0x000e620000002100 */
[----:B------:R-:W-:Y:S01]  /*0020*/  ULDC.64 UR6, c[0x0][0x208] ;  /* 0x0000820000067ab9 */ /* 0x000fe20000000a00 */
[----:B------:R-:W2:Y:S01]  /*0030*/  S2R R3, SR_CTAID.X ;  /* 0x0000000000037919 */ /* 0x000ea20000002500 */
[----:B------:R-:W3:Y:S01]  /*0040*/  S2R R12, SR_CTAID.Y ;  /* 0x00000000000c7919 */ /* 0x000ee20000002600 */
[----:B-1----:R-:W-:Y:S01]  /*0050*/  SHF.R.U32.HI R2, RZ, 0x3, R0 ;  /* 0x00000003ff027819 */ /* 0x002fe20000011600 */
[----:B------:R-:W-:Y:S02]  /*0060*/  IMAD.SHL.U32 R5, R0, 0x4, RZ ;  /* 0x0000000400057824 */ /* 0x000fe400078e00ff */
[----:B--2---:R-:W-:Y:S01]  /*0070*/  IMAD.SHL.U32 R3, R3, 0x20, RZ ;  /* 0x0000002003037824 */ /* 0x004fe200078e00ff */
[----:B------:R-:W-:Y:S01]  /*0080*/  SGXT.U32 R2, R2, 0x4 ;  /* 0x000000040202781a */ /* 0x000fe20000000000 */
[----:B---3--:R-:W-:-:S03]  /*0090*/  IMAD.SHL.U32 R12, R12, 0x20, RZ ;  /* 0x000000200c0c7824 */ /* 0x008fc600078e00ff */
[----:B------:R-:W-:Y:S02]  /*00a0*/  LOP3.LUT R4, R3, R2, RZ, 0xfc, !PT ;  /* 0x0000000203047212 */ /* 0x000fe400078efcff */
[----:B------:R-:W-:-:S03]  /*00b0*/  LOP3.LUT R10, R12, 0x1c, R5, 0xf8, !PT ;  /* 0x0000001c0c0a7812 */ /* 0x000fc600078ef805 */
[----:B------:R-:W-:Y:S01]  /*00c0*/  IMAD.HI R6, R4, 0x38e38e39, RZ ;  /* 0x38e38e3904067827 */ /* 0x000fe200078e02ff */
[----:B------:R-:W-:-:S03]  /*00d0*/  LOP3.LUT R5, R3, 0x10, R2, 0xfe, !PT ;  /* 0x0000001003057812 */ /* 0x000fc600078efe02 */
[----:B------:R-:W-:Y:S01]  /*00e0*/  IMAD.HI R8, R10, 0x3e0f83e1, RZ ;  /* 0x3e0f83e10a087827 */ /* 0x000fe200078e02ff */
[----:B------:R-:W-:-:S03]  /*00f0*/  SHF.R.S32.HI R7, RZ, 0x1, R6 ;  /* 0x00000001ff077819 */ /* 0x000fc60000011406 */
[----:B------:R-:W-:Y:S01]  /*0100*/  IMAD.HI R11, R5, 0x38e38e39, RZ ;  /* 0x38e38e39050b7827 */ /* 0x000fe200078e02ff */
[----:B------:R-:W-:Y:S02]  /*0110*/  SHF.R.U32.HI R9, RZ, 0x1f, R8 ;  /* 0x0000001fff097819 */ /* 0x000fe40000011608 */
[----:B------:R-:W-:Y:S02]  /*0120*/  LEA.HI R7, R6, R7, RZ, 0x1 ;  /* 0x0000000706077211 */ /* 0x000fe400078f08ff */
[----:B------:R-:W-:Y:S02]  /*0130*/  SHF.R.S32.HI R6, RZ, 0x1, R11 ;  /* 0x00000001ff067819 */ /* 0x000fe4000001140b */
[----:B------:R-:W-:Y:S01]  /*0140*/  LEA.HI.SX32 R15, R8, R9, 0x1a ;  /* 0x00000009080f7211 */ /* 0x000fe200078fd2ff */
[----:B------:R-:W-:Y:S01]  /*0150*/  IMAD R13, R7, -0x9, R4 ;  /* 0xfffffff7070d7824 */ /* 0x000fe200078e0204 */
[----:B------:R-:W1:Y:S01]  /*0160*/  LDC.64 R8, c[0x0][0x210] ;  /* 0x00008400ff087b82 */ /* 0x000e620000000a00 */
[----:B------:R-:W-:-:S02]  /*0170*/  LEA.HI R6, R11, R6, RZ, 0x1 ;  /* 0x000000060b067211 */ /* 0x000fc400078f08ff */
[----:B------:R-:W-:Y:S01]  /*0180*/  IMAD R14, R15, -0x108, R10 ;  /* 0xfffffef80f0e7824 */ /* 0x000fe200078e020a */
[----:B------:R-:W-:Y:S02]  /*0190*/  ISETP.GE.AND P0, PT, R13, 0x8, PT ;  /* 0x000000080d00780c */ /* 0x000fe40003f06270 */
[----:B------:R-:W-:Y:S02]  /*01a0*/  IMAD R11, R6, -0x9, R5 ;  /* 0xfffffff7060b7824 */ /* 0x000fe400078e0205 */
[----:B------:R-:W-:Y:S01]  /*01b0*/  ISETP.LT.AND P0, PT, R4, 0x48, !P0 ;  /* 0x000000480400780c */ /* 0x000fe20004701270 */
[----:B------:R-:W-:Y:S02]  /*01c0*/  IMAD R14, R15, 0x4200, R14 ;  /* 0x000042000f0e7824 */ /* 0x000fe400078e020e */
[----:B------:R-:W-:Y:S02]  /*01d0*/  ISETP.GE.AND P2, PT, R11, 0x8, PT ;  /* 0x000000080b00780c */ /* 0x000fe40003f46270 */
[----:B------:R-:W-:Y:S01]  /*01e0*/  ISETP.LT.AND P1, PT, R10, 0x420, P0 ;  /* 0x000004200a00780c */ /* 0x000fe20000721270 */
[--C-:B------:R-:W-:Y:S01]  /*01f0*/  IMAD R4, R13, 0x108, R14.reuse ;  /* 0x000001080d047824 */ /* 0x100fe200078e020e */
[----:B------:R-:W-:Y:S01]  /*0200*/  ISETP.LT.AND P0, PT, R5, 0x48, !P2 ;  /* 0x000000480500780c */ /* 0x000fe20005701270 */
[----:B------:R-:W-:-:S02]  /*0210*/  IMAD R11, R11, 0x108, R14 ;  /* 0x000001080b0b7824 */ /* 0x000fc400078e020e */
[----:B------:R-:W-:Y:S01]  /*0220*/  IMAD R15, R7, 0x840, R4 ;  /* 0x00000840070f7824 */ /* 0x000fe200078e0204 */
[----:B------:R-:W-:Y:S01]  /*0230*/  ISETP.LT.AND P0, PT, R10, 0x420, P0 ;  /* 0x000004200a00780c */ /* 0x000fe20000701270 */
[----:B------:R-:W-:Y:S01]  /*0240*/  IMAD R11, R6, 0x840, R11 ;  /* 0x00000840060b7824 */ /* 0x000fe200078e020b */
[----:B------:R-:W-:Y:S02]  /*0250*/  CS2R R4, SRZ ;  /* 0x0000000000047805 */ /* 0x000fe4000001ff00 */
[----:B------:R-:W-:Y:S01]  /*0260*/  CS2R R6, SRZ ;  /* 0x0000000000067805 */ /* 0x000fe2000001ff00 */
[----:B-1----:R-:W-:-:S04]  /*0270*/  IMAD.WIDE R14, R15, 0x4, R8 ;  /* 0x000000040f0e7825 */ /* 0x002fc800078e0208 */
[----:B------:R-:W-:Y:S01]  /*0280*/  IMAD.WIDE R16, R11, 0x4, R8 ;  /* 0x000000040b107825 */ /* 0x000fe200078e0208 */
[----:B------:R-:W-:Y:S02]  /*0290*/  CS2R R8, SRZ ;  /* 0x0000000000087805 */ /* 0x000fe4000001ff00 */
[----:B------:R-:W-:Y:S01]  /*02a0*/  CS2R R10, SRZ ;  /* 0x00000000000a7805 */ /* 0x000fe2000001ff00 */
[----:B------:R1:W2:Y:S05]  /*02b0*/  @P1 LDG.E.EL.128 R4, desc[UR6][R14.64] ;  /* 0x000000060e041981 */ /* 0x0002aa000c2e1d00 */
[----:B------:R3:W4:Y:S01]  /*02c0*/  @P0 LDG.E.EL.128 R8, desc[UR6][R16.64] ;  /* 0x0000000610080981 */ /* 0x000722000c2e1d00 */
[----:B------:R-:W5:Y:S01]  /*02d0*/  S2UR UR5, SR_CgaCtaId ;  /* 0x00000000000579c3 */ /* 0x000f620000008800 */
[----:B------:R-:W-:Y:S01]  /*02e0*/  SHF.R.U32.HI R19, RZ, 0x5, R0 ;  /* 0x00000005ff137819 */ /* 0x000fe20000011600 */
[----:B------:R-:W-:Y:S01]  /*02f0*/  IMAD.SHL.U32 R18, R0, 0x80, RZ ;  /* 0x0000008000127824 */ /* 0x000fe200078e00ff */
[----:B------:R-:W-:Y:S01]  /*0300*/  UMOV UR4, 0x400 ;  /* 0x0000040000047882 */ /* 0x000fe20000000000 */
[----:B------:R-:W5:Y:S01]  /*0310*/  S2R R13, SR_TID.X ;  /* 0x00000000000d7919 */ /* 0x000f620000002100 */
[----:B-1----:R-:W-:-:S02]  /*0320*/  SGXT.U32 R15, R19, 0x2 ;  /* 0x00000002130f781a */ /* 0x002fc40000000000 */
[----:B------:R-:W-:Y:S02]  /*0330*/  LOP3.LUT R19, R18, 0x380, RZ, 0xc0, !PT ;  /* 0x0000038012137812 */ /* 0x000fe400078ec0ff */
[----:B------:R-:W-:Y:S02]  /*0340*/  LOP3.LUT R12, R12, R15, RZ, 0xfc, !PT ;  /* 0x0000000f0c0c7212 */ /* 0x000fe400078efcff */
[C---:B------:R-:W-:Y:S02]  /*0350*/  LOP3.LUT R14, R19.reuse, 0x20, RZ, 0xfc, !PT ;  /* 0x00000020130e7812 */ /* 0x040fe400078efcff */
[C---:B---3--:R-:W-:Y:S02]  /*0360*/  LOP3.LUT R16, R19.reuse, 0x40, RZ, 0xfc, !PT ;  /* 0x0000004013107812 */ /* 0x048fe400078efcff */
[C---:B------:R-:W-:Y:S02]  /*0370*/  LOP3.LUT R18, R19.reuse, 0x60, RZ, 0xfc, !PT ;  /* 0x0000006013127812 */ /* 0x040fe400078efcff */
[----:B------:R-:W-:Y:S01]  /*0380*/  LOP3.LUT R2, R19, R2, RZ, 0xfc, !PT ;  /* 0x0000000213027212 */ /* 0x000fe200078efcff */
[----:B-----5:R-:W-:-:S06]  /*0390*/  UPRMT UR4, UR5, 0x654, UR4 ;  /* 0x0000065405047896 */ /* 0x020fcc0008000004 */
[----:B------:R-:W-:Y:S02]  /*03a0*/  LEA.HI R15, R19, UR4, RZ, 0x1d ;  /* 0x00000004130f7c11 */ /* 0x000fe4000f8fe8ff */
[----:B------:R-:W-:Y:S02]  /*03b0*/  LEA.HI R17, R14, UR4, RZ, 0x1d ;  /* 0x000000040e117c11 */ /* 0x000fe4000f8fe8ff */
[----:B------:R-:W-:Y:S01]  /*03c0*/  LEA.HI R19, R16, UR4, RZ, 0x1d ;  /* 0x0000000410137c11 */ /* 0x000fe2000f8fe8ff */
[----:B------:R-:W-:Y:S01]  /*03d0*/  IMAD R15, R2, 0x4, R15 ;  /* 0x00000004020f7824 */ /* 0x000fe200078e020f */
[----:B------:R-:W-:Y:S01]  /*03e0*/  LEA.HI R21, R18, UR4, RZ, 0x1d ;  /* 0x0000000412157c11 */ /* 0x000fe2000f8fe8ff */
[C---:B------:R-:W-:Y:S01]  /*03f0*/  IMAD R14, R2.reuse, 0x4, R17 ;  /* 0x00000004020e7824 */ /* 0x040fe200078e0211 */
[----:B0-----:R-:W-:Y:S01]  /*0400*/  SHF.R.U32.HI R13, RZ, 0x3, R13 ;  /* 0x00000003ff0d7819 */ /* 0x001fe2000001160d */
[----:B------:R-:W-:Y:S01]  /*0410*/  IMAD R19, R2, 0x4, R19 ;  /* 0x0000000402137824 */ /* 0x000fe200078e0213 */
[----:B--2---:R-:W-:-:S02]  /*0420*/  SEL R16, R4, RZ, P1 ;  /* 0x000000ff04107207 */ /* 0x004fc40000800000 */
[----:B------:R-:W-:Y:S02]  /*0430*/  SEL R17, R5, RZ, P1 ;  /* 0x000000ff05117207 */ /* 0x000fe40000800000 */
[----:B------:R-:W-:Y:S01]  /*0440*/  SEL R18, R6, RZ, P1 ;  /* 0x000000ff06127207 */ /* 0x000fe20000800000 */
[----:B------:R-:W-:Y:S01]  /*0450*/  IMAD R6, R2, 0x4, R21 ;  /* 0x0000000402067824 */ /* 0x000fe200078e0215 */
[----:B------:R-:W-:Y:S01]  /*0460*/  SEL R7, R7, RZ, P1 ;  /* 0x000000ff07077207 */ /* 0x000fe20000800000 */
[----:B------:R-:W-:Y:S01]  /*0470*/  STS [R15], R16 ;  /* 0x000000100f007388 */ /* 0x000fe20000000800 */
[----:B----4-:R-:W-:Y:S02]  /*0480*/  SEL R4, R8, RZ, P0 ;  /* 0x000000ff08047207 */ /* 0x010fe40000000000 */
[----:B------:R-:W-:Y:S01]  /*0490*/  SEL R5, R9, RZ, P0 ;  /* 0x000000ff09057207 */ /* 0x000fe20000000000 */
[----:B------:R-:W-:Y:S01]  /*04a0*/  STS [R14+0x80], R17 ;  /* 0x000080110e007388 */ /* 0x000fe20000000800 */
[----:B------:R-:W-:-:S02]  /*04b0*/  SEL R10, R10, RZ, P0 ;  /* 0x000000ff0a0a7207 */ /* 0x000fc40000000000 */
[----:B------:R-:W-:Y:S01]  /*04c0*/  SEL R11, R11, RZ, P0 ;  /* 0x000000ff0b0b7207 */ /* 0x000fe20000000000 */
[----:B------:R-:W-:Y:S01]  /*04d0*/  STS [R19+0x100], R18 ;  /* 0x0001001213007388 */ /* 0x000fe20000000800 */
[----:B------:R-:W-:Y:S02]  /*04e0*/  LOP3.LUT R8, R0, 0x7f, RZ, 0xc0, !PT ;  /* 0x0000007f00087812 */ /* 0x000fe400078ec0ff */
[----:B------:R-:W-:Y:S01]  /*04f0*/  LOP3.LUT R9, R3, 0x1f, R0, 0xf8, !PT ;  /* 0x0000001f03097812 */ /* 0x000fe200078ef800 */
[----:B------:R0:W-:Y:S01]  /*0500*/  STS [R6+0x180], R7 ;  /* 0x0001800706007388 */ /* 0x0001e20000000800 */
[----:B------:R-:W-:Y:S01]  /*0510*/  LOP3.LUT R0, R13, 0xc, RZ, 0xc0, !PT ;  /* 0x0000000c0d007812 */ /* 0x000fe200078ec0ff */
[----:B------:R-:W1:Y:S01]  /*0520*/  LDC.64 R2, c[0x0][0x218] ;  /* 0x00008600ff027b82 */ /* 0x000e620000000a00 */
[----:B------:R-:W-:Y:S01]  /*0530*/  LOP3.LUT R13, R8, 0x100, RZ, 0xfc, !PT ;  /* 0x00000100080d7812 */ /* 0x000fe200078efcff */
[----:B------:R2:W-:Y:S01]  /*0540*/  STS [R15+0x40], R4 ;  /* 0x000040040f007388 */ /* 0x0005e20000000800 */
[----:B------:R-:W-:Y:S01]  /*0550*/  ISETP.GE.AND P0, PT, R9, 0x51, PT ;  /* 0x000000510900780c */ /* 0x000fe20003f06270 */
[C---:B------:R-:W-:Y:S01]  /*0560*/  IMAD R9, R12.reuse, 0x51, R9 ;  /* 0x000000510c097824 */ /* 0x040fe200078e0209 */
[----:B------:R-:W-:Y:S01]  /*0570*/  SHF.R.U32.HI R13, RZ, 0x3, R13 ;  /* 0x00000003ff0d7819 */ /* 0x000fe2000001160d */
[----:B------:R3:W-:Y:S01]  /*0580*/  STS [R14+0xc0], R5 ;  /* 0x0000c0050e007388 */ /* 0x0007e20000000800 */
[----:B------:R-:W-:Y:S01]  /*0590*/  ISETP.LT.AND P1, PT, R12, 0x420, !P0 ;  /* 0x000004200c00780c */ /* 0x000fe20004721270 */
[----:B------:R-:W-:Y:S01]  /*05a0*/  VIADD R25, R9, 0x798 ;  /* 0x0000079809197836 */ /* 0x000fe20000000000 */
[----:B0-----:R-:W-:Y:S01]  /*05b0*/  LOP3.LUT R7, R8, 0x80, RZ, 0xfc, !PT ;  /* 0x0000008008077812 */ /* 0x001fe200078efcff */
[----:B------:R0:W-:Y:S01]  /*05c0*/  STS [R19+0x140], R10 ;  /* 0x0001400a13007388 */ /* 0x0001e20000000800 */
[----:B------:R-:W-:-:S02]  /*05d0*/  LOP3.LUT R13, R13, 0x2c, RZ, 0xc0, !PT ;  /* 0x0000002c0d0d7812 */ /* 0x000fc400078ec0ff */
[C---:B--2---:R-:W-:Y:S01]  /*05e0*/  LOP3.LUT R4, R8.reuse, 0x180, RZ, 0xfc, !PT ;  /* 0x0000018008047812 */ /* 0x044fe200078efcff */
[----:B------:R2:W-:Y:S01]  /*05f0*/  STS [R6+0x1c0], R11 ;  /* 0x0001c00b06007388 */ /* 0x0005e20000000800 */
[----:B------:R-:W-:Y:S01]  /*0600*/  LOP3.LUT R15, R8, 0x300, RZ, 0xfc, !PT ;  /* 0x00000300080f7812 */ /* 0x000fe200078efcff */
[----:B---3--:R-:W-:Y:S01]  /*0610*/  VIADD R5, R0, UR4 ;  /* 0x0000000400057c36 */ /* 0x008fe20008000000 */
[C---:B------:R-:W-:Y:S01]  /*0620*/  LOP3.LUT R14, R8.reuse, 0x200, RZ, 0xfc, !PT ;  /* 0x00000200080e7812 */ /* 0x040fe200078efcff */
[----:B------:R-:W-:Y:S01]  /*0630*/  VIADD R13, R13, UR4 ;  /* 0x000000040d0d7c36 */ /* 0x000fe20008000000 */
[----:B------:R-:W-:Y:S01]  /*0640*/  SHF.R.U32.HI R7, RZ, 0x3, R7 ;  /* 0x00000003ff077819 */ /* 0x000fe20000011607 */
[C---:B------:R-:W-:Y:S01]  /*0650*/  IMAD R5, R8.reuse, 0x4, R5 ;  /* 0x0000000408057824 */ /* 0x040fe200078e0205 */
[----:B0-----:R-:W-:Y:S02]  /*0660*/  LOP3.LUT R10, R8, 0x280, RZ, 0xfc, !PT ;  /* 0x00000280080a7812 */ /* 0x001fe400078efcff */
[----:B------:R-:W-:-:S02]  /*0670*/  SHF.R.U32.HI R4, RZ, 0x3, R4 ;  /* 0x00000003ff047819 */ /* 0x000fc40000011604 */
[----:B------:R-:W-:Y:S02]  /*0680*/  SHF.R.U32.HI R14, RZ, 0x3, R14 ;  /* 0x00000003ff0e7819 */ /* 0x000fe4000001160e */
[----:B------:R-:W-:Y:S02]  /*0690*/  SHF.R.U32.HI R10, RZ, 0x3, R10 ;  /* 0x00000003ff0a7819 */ /* 0x000fe4000001160a */
[----:B------:R-:W-:Y:S02]  /*06a0*/  LOP3.LUT R7, R7, 0x1c, RZ, 0xc0, !PT ;  /* 0x0000001c07077812 */ /* 0x000fe400078ec0ff */
[----:B--2---:R-:W-:Y:S01]  /*06b0*/  SHF.R.U32.HI R11, RZ, 0x3, R15 ;  /* 0x00000003ff0b7819 */ /* 0x004fe2000001160f */
[----:B------:R-:W-:Y:S01]  /*06c0*/  BAR.SYNC.DEFER_BLOCKING 0x0 ;  /* 0x0000000000007b1d */ /* 0x000fe20000010000 */
[----:B------:R-:W-:Y:S01]  /*06d0*/  LOP3.LUT R4, R4, 0x3c, RZ, 0xc0, !PT ;  /* 0x0000003c04047812 */ /* 0x000fe200078ec0ff */
[----:B------:R-:W-:Y:S01]  /*06e0*/  VIADD R7, R7, UR4 ;  /* 0x0000000407077c36 */ /* 0x000fe20008000000 */
[----:B------:R-:W-:-:S02]  /*06f0*/  LOP3.LUT R0, R14, 0x4c, RZ, 0xc0, !PT ;  /* 0x0000004c0e007812 */ /* 0x000fc400078ec0ff */
[----:B------:R-:W-:Y:S01]  /*0700*/  LOP3.LUT R6, R10, 0x5c, RZ, 0xc0, !PT ;  /* 0x0000005c0a067812 */ /* 0x000fe200078ec0ff */
[----:B------:R-:W-:Y:S01]  /*0710*/  VIADD R17, R4, UR4 ;  /* 0x0000000404117c36 */ /* 0x000fe20008000000 */
[----:B------:R-:W-:Y:S01]  /*0720*/  LOP3.LUT R16, R11, 0x6c, RZ, 0xc0, !PT ;  /* 0x0000006c0b107812 */ /* 0x000fe200078ec0ff */
[----:B------:R-:W-:Y:S01]  /*0730*/  VIADD R19, R0, UR4 ;  /* 0x0000000400137c36 */ /* 0x000fe20008000000 */
[----:B------:R-:W-:Y:S01]  /*0740*/  LOP3.LUT R11, R12, 0x4, RZ, 0xfc, !PT ;  /* 0x000000040c0b7812 */ /* 0x000fe200078efcff */
[----:B------:R-:W-:Y:S01]  /*0750*/  VIADD R21, R6, UR4 ;  /* 0x0000000406157c36 */ /* 0x000fe20008000000 */
[----:B------:R-:W-:Y:S01]  /*0760*/  LOP3.LUT R10, R12, 0x8, RZ, 0xfc, !PT ;  /* 0x000000080c0a7812 */ /* 0x000fe200078efcff */
[----:B------:R-:W-:Y:S01]  /*0770*/  IMAD R7, R8, 0x4, R7 ;  /* 0x0000000408077824 */ /* 0x000fe200078e0207 */
[----:B------:R-:W-:Y:S01]  /*0780*/  ISETP.LT.AND P6, PT, R11, 0x420, !P0 ;  /* 0x000004200b00780c */ /* 0x000fe200047c1270 */
[----:B------:R-:W-:Y:S01]  /*0790*/  VIADD R23, R16, UR4 ;  /* 0x0000000410177c36 */ /* 0x000fe20008000000 */
[----:B------:R-:W-:Y:S01]  /*07a0*/  ISETP.LT.AND P5, PT, R10, 0x420, !P0 ;  /* 0x000004200a00780c */ /* 0x000fe200047a1270 */
[C---:B------:R-:W-:Y:S01]  /*07b0*/  IMAD R6, R8.reuse, 0x4, R13 ;  /* 0x0000000408067824 */ /* 0x040fe200078e020d */
[C---:B------:R-:W-:Y:S01]  /*07c0*/  LOP3.LUT R13, R8.reuse, 0x380, RZ, 0xfc, !PT ;  /* 0x00000380080d7812 */ /* 0x040fe200078efcff */
[----:B------:R-:W-:Y:S01]  /*07d0*/  IMAD R4, R8, 0x4, R17 ;  /* 0x0000000408047824 */ /* 0x000fe200078e0211 */
[----:B------:R-:W-:Y:S01]  /*07e0*/  LOP3.LUT R10, R12, 0xc, RZ, 0xfc, !PT ;  /* 0x0000000c0c0a7812 */ /* 0x000fe200078efcff */
[C---:B------:R-:W-:Y:S01]  /*07f0*/  IMAD R19, R8.reuse, 0x4, R19 ;  /* 0x0000000408137824 */ /* 0x040fe200078e0213 */
[----:B------:R-:W-:Y:S01]  /*0800*/  SHF.R.U32.HI R16, RZ, 0x3, R13 ;  /* 0x00000003ff107819 */ /* 0x000fe2000001160d */
[----:B------:R-:W-:Y:S01]  /*0810*/  IMAD R0, R8, 0x4, R23 ;  /* 0x0000000408007824 */ /* 0x000fe200078e0217 */
[C---:B------:R-:W-:Y:S01]  /*0820*/  LOP3.LUT R11, R12.reuse, 0x10, RZ, 0xfc, !PT ;  /* 0x000000100c0b7812 */ /* 0x040fe200078efcff */
[----:B------:R0:W2:Y:S01]  /*0830*/  LDS R15, [R5] ;  /* 0x00000000050f7984 */ /* 0x0000a20000000800 */
[----:B------:R-:W-:Y:S01]  /*0840*/  LOP3.LUT R13, R12, 0x14, RZ, 0xfc, !PT ;  /* 0x000000140c0d7812 */ /* 0x000fe200078efcff */
[C---:B------:R-:W-:Y:S01]  /*0850*/  VIADD R17, R9.reuse, 0x144 ;  /* 0x0000014409117836 */ /* 0x040fe20000000000 */
[----:B------:R-:W-:Y:S01]  /*0860*/  LOP3.LUT R16, R16, 0x7c, RZ, 0xc0, !PT ;  /* 0x0000007c10107812 */ /* 0x000fe200078ec0ff */
[----:B------:R-:W3:Y:S01]  /*0870*/  LDS R14, [R7+0x200] ;  /* 0x00020000070e7984 */ /* 0x000ee20000000800 */
[----:B------:R-:W-:Y:S01]  /*0880*/  ISETP.LT.AND P4, PT, R10, 0x420, !P0 ;  /* 0x000004200a00780c */ /* 0x000fe20004781270 */
[----:B------:R-:W-:Y:S01]  /*0890*/  VIADD R23, R9, 0x654 ;  /* 0x0000065409177836 */ /* 0x000fe20000000000 */
[----:B------:R-:W-:Y:S01]  /*08a0*/  ISETP.LT.AND P3, PT, R11, 0x420, !P0 ;  /* 0x000004200b00780c */ /* 0x000fe20004761270 */
[----:B0-----:R-:W-:Y:S01]  /*08b0*/  IMAD R5, R8, 0x4, R21 ;  /* 0x0000000408057824 */ /* 0x001fe200078e0215 */
[----:B------:R-:W0:Y:S01]  /*08c0*/  LDS R6, [R6+0x400] ;  /* 0x0004000006067984 */ /* 0x000e220000000800 */
[----:B------:R-:W-:Y:S01]  /*08d0*/  ISETP.LT.AND P2, PT, R13, 0x420, !P0 ;  /* 0x000004200d00780c */ /* 0x000fe20004741270 */
[----:B-1----:R-:W-:Y:S01]  /*08e0*/  IMAD.WIDE R10, R9, 0x4, R2 ;  /* 0x00000004090a7825 */ /* 0x002fe200078e0202 */
[C---:B------:R-:W-:Y:S01]  /*08f0*/  LOP3.LUT R18, R12.reuse, 0x18, RZ, 0xfc, !PT ;  /* 0x000000180c127812 */ /* 0x040fe200078efcff */
[----:B------:R-:W1:Y:S01]  /*0900*/  LDS R4, [R4+0x600] ;  /* 0x0006000004047984 */ /* 0x000e620000000800 */
[----:B------:R-:W-:Y:S01]  /*0910*/  LOP3.LUT R12, R12, 0x1c, RZ, 0xfc, !PT ;  /* 0x0000001c0c0c7812 */ /* 0x000fe200078efcff */
[----:B------:R-:W-:-:S02]  /*0920*/  VIADD R13, R16, UR4 ;  /* 0x00000004100d7c36 */ /* 0x000fc40008000000 */
[----:B------:R4:W5:Y:S01]  /*0930*/  LDS R7, [R19+0x800] ;  /* 0x0008000013077984 */ /* 0x0009620000000800 */
[C---:B------:R-:W-:Y:S02]  /*0940*/  VIADD R21, R9.reuse, 0x510 ;  /* 0x0000051009157836 */ /* 0x040fe40000000000 */
[----:B------:R-:W-:Y:S01]  /*0950*/  IMAD R8, R8, 0x4, R13 ;  /* 0x0000000408087824 */ /* 0x000fe200078e020d */
[----:B------:R-:W5:Y:S01]  /*0960*/  LDS R5, [R5+0xa00] ;  /* 0x000a000005057984 */ /* 0x000f620000000800 */
[----:B------:R-:W-:Y:S02]  /*0970*/  VIADD R13, R9, 0x288 ;  /* 0x00000288090d7836 */ /* 0x000fe40000000000 */
[----:B------:R-:W-:Y:S01]  /*0980*/  IMAD.WIDE R16, R17, 0x4, R2 ;  /* 0x0000000411107825 */ /* 0x000fe200078e0202 */
[----:B------:R-:W5:Y:S03]  /*0990*/  LDS R0, [R0+0xc00] ;  /* 0x000c000000007984 */ /* 0x000f660000000800 */
[----:B----4-:R-:W-:Y:S01]  /*09a0*/  VIADD R19, R9, 0x3cc ;  /* 0x000003cc09137836 */ /* 0x010fe20000000000 */
[----:B--2---:R2:W-:Y:S01]  /*09b0*/  @P1 STG.E desc[UR6][R10.64], R15 ;  /* 0x0000000f0a001986 */ /* 0x0045e2000c101906 */
[----:B------:R-:W-:-:S02]  /*09c0*/  ISETP.LT.AND P1, PT, R18, 0x420, !P0 ;  /* 0x000004201200780c */ /* 0x000fc40004721270 */
[----:B------:R-:W-:Y:S01]  /*09d0*/  ISETP.LT.AND P0, PT, R12, 0x420, !P0 ;  /* 0x000004200c00780c */ /* 0x000fe20004701270 */
[--C-:B------:R-:W-:Y:S01]  /*09e0*/  IMAD.WIDE R12, R13, 0x4, R2.reuse ;  /* 0x000000040d0c7825 */ /* 0x100fe200078e0202 */
[----:B---3--:R3:W-:Y:S04]  /*09f0*/  @P6 STG.E desc[UR6][R16.64], R14 ;  /* 0x0000000e10006986 */ /* 0x0087e8000c101906 */
[----:B0-----:R3:W-:Y:S01]  /*0a00*/  @P5 STG.E desc[UR6][R12.64], R6 ;  /* 0x000000060c005986 */ /* 0x0017e2000c101906 */
[----:B--2---:R-:W-:-:S04]  /*0a10*/  IMAD.WIDE R10, R19, 0x4, R2 ;  /* 0x00000004130a7825 */ /* 0x004fc800078e0202 */
[--C-:B------:R-:W-:Y:S01]  /*0a20*/  IMAD.WIDE R18, R21, 0x4, R2.reuse ;  /* 0x0000000415127825 */ /* 0x100fe200078e0202 */
[----:B-1----:R3:W-:Y:S03]  /*0a30*/  @P4 STG.E desc[UR6][R10.64], R4 ;  /* 0x000000040a004986 */ /* 0x0027e6000c101906 */
[--C-:B------:R-:W-:Y:S01]  /*0a40*/  IMAD.WIDE R20, R23, 0x4, R2.reuse ;  /* 0x0000000417147825 */ /* 0x100fe200078e0202 */
[----:B-----5:R3:W-:Y:S03]  /*0a50*/  @P3 STG.E desc[UR6][R18.64], R7 ;  /* 0x0000000712003986 */ /* 0x0207e6000c101906 */
[----:B------:R-:W-:Y:S01]  /*0a60*/  IMAD.WIDE R22, R25, 0x4, R2 ;  /* 0x0000000419167825 */ /* 0x000fe200078e0202 */
[----:B------:R3:W-:Y:S04]  /*0a70*/  @P2 STG.E desc[UR6][R20.64], R5 ;  /* 0x0000000514002986 */ /* 0x0007e8000c101906 */
[----:B------:R3:W-:Y:S01]  /*0a80*/  @P1 STG.E desc[UR6][R22.64], R0 ;  /* 0x0000000016001986 */ /* 0x0007e2000c101906 */
[----:B------:R-:W-:Y:S05]  /*0a90*/  @!P0 EXIT ;  /* 0x000000000000894d */ /* 0x000fea0003800000 */
[----:B---3--:R-:W0:Y:S01]  /*0aa0*/  LDS R5, [R8+0xe00] ;  /* 0x000e000008057984 */ /* 0x008e220000000800 */
[----:B------:R-:W-:-:S04]  /*0ab0*/  VIADD R9, R9, 0x8dc ;  /* 0x000008dc09097836 */ /* 0x000fc80000000000 */
[----:B------:R-:W-:-:S05]  /*0ac0*/  IMAD.WIDE R2, R9, 0x4, R2 ;  /* 0x0000000409027825 */ /* 0x000fca00078e0202 */
[----:B0-----:R-:W-:Y:S01]  /*0ad0*/  STG.E desc[UR6][R2.64], R5 ;  /* 0x0000000502007986 */ /* 0x001fe2000c101906 */
[----:B------:R-:W-:Y:S05]  /*0ae0*/  EXIT ;  /* 0x000000000000794d */ /* 0x000fea0003800000 */
.L_x_0:
[----:B------:R-:W-:-:S00]  /*0af0*/  BRA `(.L_x_0) ;  /* 0xfffffffc00fc7947 */ /* 0x000fc0000383ffff */
[----:B------:R-:W-:-:S00]  /*0b00*/  NOP ;  /* 0x0000000000007918 */ /* 0x000fc00000000000 */
[----:B------:R-:W-:-:S00]  /*0b10*/  NOP ;  /* 0x0000000000007918 */ /* 0x000fc00000000000 */
[----:B------:R-:W-:-:S00]  /*0b20*/  NOP ;  /* 0x0000000000007918 */ /* 0x000fc00000000000 */
[----:B------:R-:W-:-:S00]  /*0b30*/  NOP ;  /* 0x0000000000007918 */ /* 0x000fc00000000000 */
[----:B------:R-:W-:-:S00]  /*0b40*/  NOP ;  /* 0x0000000000007918 */ /* 0x000fc00000000000 */
[----:B------:R-:W-:-:S00]  /*0b50*/  NOP ;  /* 0x0000000000007918 */ /* 0x000fc00000000000 */
[----:B------:R-:W-:-:S00]  /*0b60*/  NOP ;  /* 0x0000000000007918 */ /* 0x000fc00000000000 */
[----:B------:R-:W-:-:S00]  /*0b70*/  NOP ;  /* 0x0000000000007918 */ /* 0x000fc00000000000 */
.L_x_1:


//--------------------- .nv.shared.triton_poi_fused_constant_pad_nd_47 --------------------------
	.section	.nv.shared.triton_poi_fused_constant_pad_nd_47,"aw",@nobits
	.sectionflags	@""
	.align	16
	.zero		1024


//--------------------- .nv.constant0.triton_poi_fused_constant_pad_nd_47 --------------------------
	.section	.nv.constant0.triton_poi_fused_constant_pad_nd_47,"a",@progbits
	.sectionflags	@""
	.align	4
.nv.constant0.triton_poi_fused_constant_pad_nd_47:
	.zero		552
